//
// Generated by NVIDIA NVVM Compiler
//
// Compiler Build ID: CL-36424714
// Cuda compilation tools, release 13.0, V13.0.88
// Based on NVVM 20.0.0
//

.version 9.0
.target sm_100
.address_size 64

	// .globl	_Z10checkImagePjS_

.visible .entry _Z10checkImagePjS_(
	.param .u64 .ptr .align 1 _Z10checkImagePjS__param_0,
	.param .u64 .ptr .align 1 _Z10checkImagePjS__param_1
)
{
	.reg .pred 	%p<2>;
	.reg .b32 	%r<13>;
	.reg .b64 	%rd<8>;

	ld.param.u64 	%rd1, [_Z10checkImagePjS__param_0];
	ld.param.u64 	%rd2, [_Z10checkImagePjS__param_1];
	cvta.to.global.u64 	%rd3, %rd2;
	cvta.to.global.u64 	%rd4, %rd1;
	mov.u32 	%r1, %ntid.x;
	mov.u32 	%r2, %ntid.y;
	mov.u32 	%r3, %tid.x;
	mov.u32 	%r4, %tid.y;
	mov.u32 	%r5, %ctaid.x;
	mov.u32 	%r6, %nctaid.x;
	mov.u32 	%r7, %ctaid.y;
	mad.lo.s32 	%r8, %r6, %r7, %r5;
	mad.lo.s32 	%r9, %r8, %r1, %r4;
	mad.lo.s32 	%r10, %r9, %r2, %r3;
	mul.wide.s32 	%rd5, %r10, 4;
	add.s64 	%rd6, %rd4, %rd5;
	ld.global.u32 	%r11, [%rd6];
	setp.lt.u32 	%p1, %r11, 156;
	selp.b32 	%r12, 0, 255, %p1;
	add.s64 	%rd7, %rd3, %rd5;
	st.global.u32 	[%rd7], %r12;
	ret;

}


// ===== COMPILED SASS (sm_100) =====

	.target	sm_100

	.elftype	@"ET_EXEC"


//--------------------- .note.nv.tkinfo           --------------------------
	.section	.note.nv.tkinfo,"",@"SHT_NOTE"
	.sectionflags	@"SHF_NOTE_NV_TKINFO"
	.tkinfo
        /*0018*/ 	.word	0x00000002
        /*0030*/ 	.string	""
        /*0030*/ 	.string	"ptxas"
        /*0030*/ 	.string	"Cuda compilation tools, release 13.0, V13.0.88"
        /*0030*/ 	.string	"Build cuda_13.0.r13.0/compiler.36424714_0"
        /*0030*/ 	.string	"-arch sm_100 -m 64 "



//--------------------- .note.nv.cuinfo           --------------------------
	.section	.note.nv.cuinfo,"",@"SHT_NOTE"
	.sectionflags	@"SHF_NOTE_NV_CUINFO"
        /*0018*/ 	.short	0x0002
        /*001a*/ 	.short	0x0064
        /*001c*/ 	.short	0x0082
	.zero		2


//--------------------- .nv.info                  --------------------------
	.section	.nv.info,"",@"SHT_CUDA_INFO"
	.align	4


	//----- nvinfo : EIATTR_REGCOUNT
	.align		4
        /*0000*/ 	.byte	0x04, 0x2f
        /*0002*/ 	.short	(.L_1 - .L_0)
	.align		4
.L_0:
        /*0004*/ 	.word	index@(_Z10checkImagePjS_)
        /*0008*/ 	.word	0x0000000c


	//----- nvinfo : EIATTR_FRAME_SIZE
	.align		4
.L_1:
        /*000c*/ 	.byte	0x04, 0x11
        /*000e*/ 	.short	(.L_3 - .L_2)
	.align		4
.L_2:
        /*0010*/ 	.word	index@(_Z10checkImagePjS_)
        /*0014*/ 	.word	0x00000000


	//----- nvinfo : EIATTR_MIN_STACK_SIZE
	.align		4
.L_3:
        /*0018*/ 	.byte	0x04, 0x12
        /*001a*/ 	.short	(.L_5 - .L_4)
	.align		4
.L_4:
        /*001c*/ 	.word	index@(_Z10checkImagePjS_)
        /*0020*/ 	.word	0x00000000
.L_5:


//--------------------- .nv.compat                --------------------------
	.section	.nv.compat,"",@"SHT_CUDA_COMPAT_INFO"
	.align	4
        /*0000*/ 	.byte	0x02, 0x09, 0x00, 0x00, 0x02, 0x02, 0x01, 0x00, 0x02, 0x05, 0x05, 0x00, 0x03, 0x07, 0x01, 0x01
        /*0010*/ 	.byte	0x02, 0x03, 0x00, 0x00, 0x02, 0x06, 0x01, 0x00, 0x04, 0x0b, 0x08, 0x00, 0x09, 0x00, 0x00, 0x00
        /*0020*/ 	.byte	0x00, 0x00, 0x00, 0x00


//--------------------- .nv.info._Z10checkImagePjS_ --------------------------
	.section	.nv.info._Z10checkImagePjS_,"",@"SHT_CUDA_INFO"
	.sectionflags	@""
	.align	4


	//----- nvinfo : EIATTR_CUDA_API_VERSION
	.align		4
        /*0000*/ 	.byte	0x04, 0x37
        /*0002*/ 	.short	(.L_7 - .L_6)
.L_6:
        /*0004*/ 	.word	0x00000082


	//----- nvinfo : EIATTR_KPARAM_INFO
	.align		4
.L_7:
        /*0008*/ 	.byte	0x04, 0x17
        /*000a*/ 	.short	(.L_9 - .L_8)
.L_8:
        /*000c*/ 	.word	0x00000000
        /*0010*/ 	.short	0x0001
        /*0012*/ 	.short	0x0008
        /*0014*/ 	.byte	0x00, 0xf5, 0x21, 0x00


	//----- nvinfo : EIATTR_KPARAM_INFO
	.align		4
.L_9:
        /*0018*/ 	.byte	0x04, 0x17
        /*001a*/ 	.short	(.L_11 - .L_10)
.L_10:
        /*001c*/ 	.word	0x00000000
        /*0020*/ 	.short	0x0000
        /*0022*/ 	.short	0x0000
        /*0024*/ 	.byte	0x00, 0xf5, 0x21, 0x00


	//----- nvinfo : EIATTR_SPARSE_MMA_MASK
	.align		4
.L_11:
        /*0028*/ 	.byte	0x03, 0x50
        /*002a*/ 	.short	0x0000


	//----- nvinfo : EIATTR_MAXREG_COUNT
	.align		4
        /*002c*/ 	.byte	0x03, 0x1b
        /*002e*/ 	.short	0x00ff


	//----- nvinfo : EIATTR_MERCURY_ISA_VERSION
	.align		4
        /*0030*/ 	.byte	0x03, 0x5f
        /*0032*/ 	.short	0x0101


	//----- nvinfo : EIATTR_VRC_CTA_INIT_COUNT
	.align		4
        /*0034*/ 	.byte	0x02, 0x4a
	.zero		1
	.zero		1


	//----- nvinfo : EIATTR_EXIT_INSTR_OFFSETS
	.align		4
        /*0038*/ 	.byte	0x04, 0x1c
        /*003a*/ 	.short	(.L_13 - .L_12)


	//   ....[0]....
.L_12:
        /*003c*/ 	.word	0x00000140


	//----- nvinfo : EIATTR_CBANK_PARAM_SIZE
	.align		4
.L_13:
        /*0040*/ 	.byte	0x03, 0x19
        /*0042*/ 	.short	0x0010


	//----- nvinfo : EIATTR_PARAM_CBANK
	.align		4
        /*0044*/ 	.byte	0x04, 0x0a
        /*0046*/ 	.short	(.L_15 - .L_14)
	.align		4
.L_14:
        /*0048*/ 	.word	index@(.nv.constant0._Z10checkImagePjS_)
        /*004c*/ 	.short	0x0380
        /*004e*/ 	.short	0x0010


	//----- nvinfo : EIATTR_SW_WAR
	.align		4
.L_15:
        /*0050*/ 	.byte	0x04, 0x36
        /*0052*/ 	.short	(.L_17 - .L_16)
.L_16:
        /*0054*/ 	.word	0x00000008
.L_17:


//--------------------- .nv.callgraph             --------------------------
	.section	.nv.callgraph,"",@"SHT_CUDA_CALLGRAPH"
	.align	4
	.sectionentsize	8
	.align		4
        /*0000*/ 	.word	0x00000000
	.align		4
        /*0004*/ 	.word	0xffffffff
	.align		4
        /*0008*/ 	.word	0x00000000
	.align		4
        /*000c*/ 	.word	0xfffffffe
	.align		4
        /*0010*/ 	.word	0x00000000
	.align		4
        /*0014*/ 	.word	0xfffffffd
	.align		4
        /*0018*/ 	.word	0x00000000
	.align		4
        /*001c*/ 	.word	0xfffffffc


//--------------------- .text._Z10checkImagePjS_  --------------------------
	.section	.text._Z10checkImagePjS_,"ax",@progbits
	.align	128
        .global         _Z10checkImagePjS_
        .type           _Z10checkImagePjS_,@function
        .size           _Z10checkImagePjS_,(.L_x_1 - _Z10checkImagePjS_)
        .other          _Z10checkImagePjS_,@"STO_CUDA_ENTRY STV_DEFAULT"
_Z10checkImagePjS_:
.text._Z10checkImagePjS_:
[----:B------:R-:W-:Y:S01]  /*0000*/  LDC R1, c[0x0][0x37c] ;  /* 0x0000df00ff017b82 */ /* 0x000fe20000000800 */
[----:B------:R-:W0:Y:S01]  /*0010*/  S2R R9, SR_CTAID.Y ;  /* 0x0000000000097919 */ /* 0x000e220000002600 */
[----:B------:R-:W1:Y:S06]  /*0020*/  LDCU UR6, c[0x0][0x360] ;  /* 0x00006c00ff0677ac */ /* 0x000e6c0008000800 */
[----:B------:R-:W0:Y:S01]  /*0030*/  S2UR UR8, SR_CTAID.X ;  /* 0x00000000000879c3 */ /* 0x000e220000002500 */
[----:B------:R-:W1:Y:S01]  /*0040*/  S2R R5, SR_TID.Y ;  /* 0x0000000000057919 */ /* 0x000e620000002200 */
[----:B------:R-:W2:Y:S01]  /*0050*/  LDCU UR7, c[0x0][0x364] ;  /* 0x00006c80ff0777ac */ /* 0x000ea20008000800 */
[----:B------:R-:W2:Y:S01]  /*0060*/  S2R R7, SR_TID.X ;  /* 0x0000000000077919 */ /* 0x000ea20000002100 */
[----:B------:R-:W3:Y:S04]  /*0070*/  LDCU.64 UR4, c[0x0][0x358] ;  /* 0x00006b00ff0477ac */ /* 0x000ee80008000a00 */
[----:B------:R-:W0:Y:S08]  /*0080*/  LDC R0, c[0x0][0x370] ;  /* 0x0000dc00ff007b82 */ /* 0x000e300000000800 */
[----:B------:R-:W4:Y:S01]  /*0090*/  LDC.64 R2, c[0x0][0x380] ;  /* 0x0000e000ff027b82 */ /* 0x000f220000000a00 */
[----:B0-----:R-:W-:-:S04]  /*00a0*/  IMAD R0, R0, R9, UR8 ;  /* 0x0000000800007e24 */ /* 0x001fc8000f8e0209 */
[----:B-1----:R-:W-:-:S03]  /*00b0*/  IMAD R0, R0, UR6, R5 ;  /* 0x0000000600007c24 */ /* 0x002fc6000f8e0205 */
[----:B------:R-:W0:Y:S01]  /*00c0*/  LDC.64 R4, c[0x0][0x388] ;  /* 0x0000e200ff047b82 */ /* 0x000e220000000a00 */
[----:B--2---:R-:W-:-:S04]  /*00d0*/  IMAD R7, R0, UR7, R7 ;  /* 0x0000000700077c24 */ /* 0x004fc8000f8e0207 */
[----:B----4-:R-:W-:-:S06]  /*00e0*/  IMAD.WIDE R2, R7, 0x4, R2 ;  /* 0x0000000407027825 */ /* 0x010fcc00078e0202 */
[----:B---3--:R-:W2:Y:S01]  /*00f0*/  LDG.E R2, desc[UR4][R2.64] ;  /* 0x0000000402027981 */ /* 0x008ea2000c1e1900 */
[----:B0-----:R-:W-:Y:S01]  /*0100*/  IMAD.WIDE R4, R7, 0x4, R4 ;  /* 0x0000000407047825 */ /* 0x001fe200078e0204 */
[----:B--2---:R-:W-:-:S04]  /*0110*/  ISETP.GE.U32.AND P0, PT, R2, 0x9c, PT ;  /* 0x0000009c0200780c */ /* 0x004fc80003f06070 */
[----:B------:R-:W-:-:S05]  /*0120*/  SEL R7, RZ, 0xff, !P0 ;  /* 0x000000ffff077807 */ /* 0x000fca0004000000 */
[----:B------:R-:W-:Y:S01]  /*0130*/  STG.E desc[UR4][R4.64], R7 ;  /* 0x0000000704007986 */ /* 0x000fe2000c101904 */
[----:B------:R-:W-:Y:S05]  /*0140*/  EXIT ;  /* 0x000000000000794d */ /* 0x000fea0003800000 */
.L_x_0:
[----:B------:R-:W-:-:S00]  /*0150*/  BRA `(.L_x_0) ;  /* 0xfffffffc00fc7947 */ /* 0x000fc0000383ffff */
[----:B------:R-:W-:-:S00]  /*0160*/  NOP ;  /* 0x0000000000007918 */ /* 0x000fc00000000000 */
        /* <DEDUP_REMOVED lines=9> */
.L_x_1:


//--------------------- .nv.shared.reserved.0     --------------------------
	.section	.nv.shared.reserved.0,"aw",@nobits
	.weak		__nv_reservedSMEM_offset_0_alias
	.size		__nv_reservedSMEM_offset_0_alias, 0, 64
	.other		__nv_reservedSMEM_offset_0_alias,@"STO_CUDA_RESERVED_SHARED STV_DEFAULT"
__nv_reservedSMEM_offset_0_alias:
	.zero		0
	.zero		64


//--------------------- .nv.constant0._Z10checkImagePjS_ --------------------------
	.section	.nv.constant0._Z10checkImagePjS_,"a",@progbits
	.sectionflags	@""
	.align	4
.nv.constant0._Z10checkImagePjS_:
	.zero		912


//--------------------- SYMBOLS --------------------------

	.type		.nv.reservedSmem.offset0,@object
	.size		.nv.reservedSmem.offset0,0x4
